//
// Generated by NVIDIA NVVM Compiler
//
// Compiler Build ID: CL-36424714
// Cuda compilation tools, release 13.0, V13.0.88
// Based on NVVM 20.0.0
//

.version 9.0
.target sm_100
.address_size 64

	// .globl	_Z11CUDAstencilPiS_ii
// _ZZ12fast_stencilPiS_iE4temp has been demoted

.visible .entry _Z11CUDAstencilPiS_ii(
	.param .u64 .ptr .align 1 _Z11CUDAstencilPiS_ii_param_0,
	.param .u64 .ptr .align 1 _Z11CUDAstencilPiS_ii_param_1,
	.param .u32 _Z11CUDAstencilPiS_ii_param_2,
	.param .u32 _Z11CUDAstencilPiS_ii_param_3
)
{
	.reg .pred 	%p<11>;
	.reg .b16 	%rs<3>;
	.reg .b32 	%r<120>;
	.reg .b64 	%rd<18>;

	ld.param.u64 	%rd3, [_Z11CUDAstencilPiS_ii_param_0];
	ld.param.u64 	%rd4, [_Z11CUDAstencilPiS_ii_param_1];
	ld.param.u32 	%r35, [_Z11CUDAstencilPiS_ii_param_2];
	ld.param.u32 	%r36, [_Z11CUDAstencilPiS_ii_param_3];
	cvta.to.global.u64 	%rd1, %rd4;
	cvta.to.global.u64 	%rd2, %rd3;
	mov.u32 	%r37, %ntid.x;
	mov.u32 	%r38, %ctaid.x;
	mul.lo.s32 	%r1, %r37, %r38;
	mov.u32 	%r2, %tid.x;
	add.s32 	%r3, %r1, %r2;
	setp.ge.s32 	%p1, %r3, %r35;
	@%p1 bra 	$L__BB0_14;
	setp.ge.s32 	%p2, %r3, %r36;
	sub.s32 	%r39, %r35, %r36;
	setp.lt.s32 	%p3, %r3, %r39;
	and.pred  	%p4, %p2, %p3;
	@%p4 bra 	$L__BB0_3;
	mul.wide.s32 	%rd15, %r3, 4;
	add.s64 	%rd16, %rd2, %rd15;
	ld.global.u32 	%r105, [%rd16];
	add.s64 	%rd17, %rd1, %rd15;
	st.global.u32 	[%rd17], %r105;
	bra.uni 	$L__BB0_14;
$L__BB0_3:
	setp.lt.s32 	%p5, %r36, 0;
	mov.b32 	%r111, 0;
	@%p5 bra 	$L__BB0_13;
	neg.s32 	%r110, %r36;
	shl.b32 	%r5, %r36, 1;
	setp.lt.u32 	%p6, %r36, 8;
	mov.b32 	%r111, 0;
	@%p6 bra 	$L__BB0_7;
	add.s32 	%r43, %r5, 1;
	and.b32  	%r44, %r43, -16;
	neg.s32 	%r107, %r44;
	sub.s32 	%r106, %r3, %r36;
	mov.b32 	%r111, 0;
$L__BB0_6:
	.pragma "nounroll";
	mul.wide.s32 	%rd5, %r106, 4;
	add.s64 	%rd6, %rd2, %rd5;
	ld.global.u32 	%r45, [%rd6];
	add.s32 	%r46, %r45, %r111;
	ld.global.u32 	%r47, [%rd6+4];
	add.s32 	%r48, %r47, %r46;
	ld.global.u32 	%r49, [%rd6+8];
	add.s32 	%r50, %r49, %r48;
	ld.global.u32 	%r51, [%rd6+12];
	add.s32 	%r52, %r51, %r50;
	ld.global.u32 	%r53, [%rd6+16];
	add.s32 	%r54, %r53, %r52;
	ld.global.u32 	%r55, [%rd6+20];
	add.s32 	%r56, %r55, %r54;
	ld.global.u32 	%r57, [%rd6+24];
	add.s32 	%r58, %r57, %r56;
	ld.global.u32 	%r59, [%rd6+28];
	add.s32 	%r60, %r59, %r58;
	ld.global.u32 	%r61, [%rd6+32];
	add.s32 	%r62, %r61, %r60;
	ld.global.u32 	%r63, [%rd6+36];
	add.s32 	%r64, %r63, %r62;
	ld.global.u32 	%r65, [%rd6+40];
	add.s32 	%r66, %r65, %r64;
	ld.global.u32 	%r67, [%rd6+44];
	add.s32 	%r68, %r67, %r66;
	ld.global.u32 	%r69, [%rd6+48];
	add.s32 	%r70, %r69, %r68;
	ld.global.u32 	%r71, [%rd6+52];
	add.s32 	%r72, %r71, %r70;
	ld.global.u32 	%r73, [%rd6+56];
	add.s32 	%r74, %r73, %r72;
	ld.global.u32 	%r75, [%rd6+60];
	add.s32 	%r111, %r75, %r74;
	add.s32 	%r110, %r110, 16;
	add.s32 	%r107, %r107, 16;
	add.s32 	%r106, %r106, 16;
	setp.ne.s32 	%p7, %r107, 0;
	@%p7 bra 	$L__BB0_6;
$L__BB0_7:
	and.b32  	%r76, %r5, 14;
	setp.lt.u32 	%p8, %r76, 7;
	@%p8 bra 	$L__BB0_9;
	add.s32 	%r77, %r110, %r3;
	mul.wide.s32 	%rd7, %r77, 4;
	add.s64 	%rd8, %rd2, %rd7;
	ld.global.u32 	%r78, [%rd8];
	add.s32 	%r79, %r78, %r111;
	ld.global.u32 	%r80, [%rd8+4];
	add.s32 	%r81, %r80, %r79;
	ld.global.u32 	%r82, [%rd8+8];
	add.s32 	%r83, %r82, %r81;
	ld.global.u32 	%r84, [%rd8+12];
	add.s32 	%r85, %r84, %r83;
	ld.global.u32 	%r86, [%rd8+16];
	add.s32 	%r87, %r86, %r85;
	ld.global.u32 	%r88, [%rd8+20];
	add.s32 	%r89, %r88, %r87;
	ld.global.u32 	%r90, [%rd8+24];
	add.s32 	%r91, %r90, %r89;
	ld.global.u32 	%r92, [%rd8+28];
	add.s32 	%r111, %r92, %r91;
	add.s32 	%r110, %r110, 8;
$L__BB0_9:
	and.b32  	%r93, %r5, 6;
	setp.lt.u32 	%p9, %r93, 3;
	@%p9 bra 	$L__BB0_11;
	add.s32 	%r94, %r110, %r3;
	mul.wide.s32 	%rd9, %r94, 4;
	add.s64 	%rd10, %rd2, %rd9;
	ld.global.u32 	%r95, [%rd10];
	add.s32 	%r96, %r95, %r111;
	ld.global.u32 	%r97, [%rd10+4];
	add.s32 	%r98, %r97, %r96;
	ld.global.u32 	%r99, [%rd10+8];
	add.s32 	%r100, %r99, %r98;
	ld.global.u32 	%r101, [%rd10+12];
	add.s32 	%r111, %r101, %r100;
	add.s32 	%r110, %r110, 4;
$L__BB0_11:
	add.s32 	%r102, %r2, %r110;
	add.s32 	%r117, %r102, %r1;
	cvt.u16.u32 	%rs1, %r36;
	and.b16  	%rs2, %rs1, 1;
	mul.wide.u16 	%r103, %rs2, 2;
	neg.s32 	%r116, %r103;
$L__BB0_12:
	.pragma "nounroll";
	mul.wide.s32 	%rd11, %r117, 4;
	add.s64 	%rd12, %rd2, %rd11;
	ld.global.u32 	%r104, [%rd12];
	add.s32 	%r111, %r104, %r111;
	add.s32 	%r117, %r117, 1;
	add.s32 	%r116, %r116, 1;
	setp.ne.s32 	%p10, %r116, 1;
	@%p10 bra 	$L__BB0_12;
$L__BB0_13:
	mul.wide.s32 	%rd13, %r3, 4;
	add.s64 	%rd14, %rd1, %rd13;
	st.global.u32 	[%rd14], %r111;
$L__BB0_14:
	ret;

}
	// .globl	_Z12fast_stencilPiS_i
.visible .entry _Z12fast_stencilPiS_i(
	.param .u64 .ptr .align 1 _Z12fast_stencilPiS_i_param_0,
	.param .u64 .ptr .align 1 _Z12fast_stencilPiS_i_param_1,
	.param .u32 _Z12fast_stencilPiS_i_param_2
)
{
	.reg .pred 	%p<8>;
	.reg .b32 	%r<29>;
	.reg .b64 	%rd<13>;
	// demoted variable
	.shared .align 4 .b8 _ZZ12fast_stencilPiS_iE4temp[2072];
	ld.param.u64 	%rd3, [_Z12fast_stencilPiS_i_param_0];
	ld.param.u64 	%rd2, [_Z12fast_stencilPiS_i_param_1];
	ld.param.u32 	%r6, [_Z12fast_stencilPiS_i_param_2];
	cvta.to.global.u64 	%rd1, %rd3;
	mov.u32 	%r1, %ntid.x;
	mov.u32 	%r7, %ctaid.x;
	mov.u32 	%r2, %tid.x;
	mad.lo.s32 	%r3, %r1, %r7, %r2;
	setp.ge.s32 	%p1, %r3, %r6;
	shl.b32 	%r8, %r2, 2;
	mov.u32 	%r9, _ZZ12fast_stencilPiS_iE4temp;
	add.s32 	%r4, %r9, %r8;
	@%p1 bra 	$L__BB1_2;
	mul.wide.s32 	%rd4, %r3, 4;
	add.s64 	%rd5, %rd1, %rd4;
	ld.global.u32 	%r10, [%rd5];
	st.shared.u32 	[%r4+12], %r10;
$L__BB1_2:
	setp.lt.s32 	%p2, %r3, 3;
	add.s32 	%r5, %r3, %r1;
	setp.gt.u32 	%p3, %r5, 999999;
	setp.gt.u32 	%p4, %r2, 2;
	or.pred  	%p5, %p3, %p4;
	or.pred  	%p6, %p5, %p2;
	@%p6 bra 	$L__BB1_4;
	add.s32 	%r11, %r3, -3;
	mul.wide.u32 	%rd6, %r11, 4;
	add.s64 	%rd7, %rd1, %rd6;
	ld.global.u32 	%r12, [%rd7];
	st.shared.u32 	[%r4], %r12;
	mul.wide.u32 	%rd8, %r5, 4;
	add.s64 	%rd9, %rd1, %rd8;
	ld.global.u32 	%r13, [%rd9];
	shl.b32 	%r14, %r1, 2;
	add.s32 	%r15, %r4, %r14;
	st.shared.u32 	[%r15+12], %r13;
$L__BB1_4:
	setp.ge.s32 	%p7, %r3, %r6;
	bar.sync 	0;
	@%p7 bra 	$L__BB1_6;
	ld.shared.u32 	%r16, [%r4];
	ld.shared.u32 	%r17, [%r4+4];
	add.s32 	%r18, %r17, %r16;
	ld.shared.u32 	%r19, [%r4+8];
	add.s32 	%r20, %r19, %r18;
	ld.shared.u32 	%r21, [%r4+12];
	add.s32 	%r22, %r21, %r20;
	ld.shared.u32 	%r23, [%r4+16];
	add.s32 	%r24, %r23, %r22;
	ld.shared.u32 	%r25, [%r4+20];
	add.s32 	%r26, %r25, %r24;
	ld.shared.u32 	%r27, [%r4+24];
	add.s32 	%r28, %r27, %r26;
	cvta.to.global.u64 	%rd10, %rd2;
	mul.wide.s32 	%rd11, %r3, 4;
	add.s64 	%rd12, %rd10, %rd11;
	st.global.u32 	[%rd12], %r28;
$L__BB1_6:
	ret;

}


// ===== COMPILED SASS (sm_100) =====

	.target	sm_100

	.elftype	@"ET_EXEC"


//--------------------- .note.nv.tkinfo           --------------------------
	.section	.note.nv.tkinfo,"",@"SHT_NOTE"
	.sectionflags	@"SHF_NOTE_NV_TKINFO"
	.tkinfo
        /*0018*/ 	.word	0x00000002
        /*0030*/ 	.string	""
        /*0030*/ 	.string	"ptxas"
        /*0030*/ 	.string	"Cuda compilation tools, release 13.0, V13.0.88"
        /*0030*/ 	.string	"Build cuda_13.0.r13.0/compiler.36424714_0"
        /*0030*/ 	.string	"-arch sm_100 -m 64 "



//--------------------- .note.nv.cuinfo           --------------------------
	.section	.note.nv.cuinfo,"",@"SHT_NOTE"
	.sectionflags	@"SHF_NOTE_NV_CUINFO"
        /*0018*/ 	.short	0x0002
        /*001a*/ 	.short	0x0064
        /*001c*/ 	.short	0x0082
	.zero		2


//--------------------- .nv.info                  --------------------------
	.section	.nv.info,"",@"SHT_CUDA_INFO"
	.align	4


	//----- nvinfo : EIATTR_REGCOUNT
	.align		4
        /*0000*/ 	.byte	0x04, 0x2f
        /*0002*/ 	.short	(.L_1 - .L_0)
	.align		4
.L_0:
        /*0004*/ 	.word	index@(_Z11CUDAstencilPiS_ii)
        /*0008*/ 	.word	0x0000001e


	//----- nvinfo : EIATTR_FRAME_SIZE
	.align		4
.L_1:
        /*000c*/ 	.byte	0x04, 0x11
        /*000e*/ 	.short	(.L_3 - .L_2)
	.align		4
.L_2:
        /*0010*/ 	.word	index@(_Z11CUDAstencilPiS_ii)
        /*0014*/ 	.word	0x00000000


	//----- nvinfo : EIATTR_REGCOUNT
	.align		4
.L_3:
        /*0018*/ 	.byte	0x04, 0x2f
        /*001a*/ 	.short	(.L_5 - .L_4)
	.align		4
.L_4:
        /*001c*/ 	.word	index@(_Z12fast_stencilPiS_i)
        /*0020*/ 	.word	0x0000000e


	//----- nvinfo : EIATTR_FRAME_SIZE
	.align		4
.L_5:
        /*0024*/ 	.byte	0x04, 0x11
        /*0026*/ 	.short	(.L_7 - .L_6)
	.align		4
.L_6:
        /*0028*/ 	.word	index@(_Z12fast_stencilPiS_i)
        /*002c*/ 	.word	0x00000000


	//----- nvinfo : EIATTR_MIN_STACK_SIZE
	.align		4
.L_7:
        /*0030*/ 	.byte	0x04, 0x12
        /*0032*/ 	.short	(.L_9 - .L_8)
	.align		4
.L_8:
        /*0034*/ 	.word	index@(_Z12fast_stencilPiS_i)
        /*0038*/ 	.word	0x00000000


	//----- nvinfo : EIATTR_MIN_STACK_SIZE
	.align		4
.L_9:
        /*003c*/ 	.byte	0x04, 0x12
        /*003e*/ 	.short	(.L_11 - .L_10)
	.align		4
.L_10:
        /*0040*/ 	.word	index@(_Z11CUDAstencilPiS_ii)
        /*0044*/ 	.word	0x00000000
.L_11:


//--------------------- .nv.compat                --------------------------
	.section	.nv.compat,"",@"SHT_CUDA_COMPAT_INFO"
	.align	4
        /*0000*/ 	.byte	0x02, 0x09, 0x00, 0x00, 0x02, 0x02, 0x01, 0x00, 0x02, 0x05, 0x05, 0x00, 0x03, 0x07, 0x01, 0x01
        /*0010*/ 	.byte	0x02, 0x03, 0x00, 0x00, 0x02, 0x06, 0x01, 0x00, 0x04, 0x0b, 0x08, 0x00, 0x09, 0x00, 0x00, 0x00
        /*0020*/ 	.byte	0x00, 0x00, 0x00, 0x00


//--------------------- .nv.info._Z12fast_stencilPiS_i --------------------------
	.section	.nv.info._Z12fast_stencilPiS_i,"",@"SHT_CUDA_INFO"
	.sectionflags	@""
	.align	4


	//----- nvinfo : EIATTR_CUDA_API_VERSION
	.align		4
        /*0000*/ 	.byte	0x04, 0x37
        /*0002*/ 	.short	(.L_13 - .L_12)
.L_12:
        /*0004*/ 	.word	0x00000082


	//----- nvinfo : EIATTR_KPARAM_INFO
	.align		4
.L_13:
        /*0008*/ 	.byte	0x04, 0x17
        /*000a*/ 	.short	(.L_15 - .L_14)
.L_14:
        /*000c*/ 	.word	0x00000000
        /*0010*/ 	.short	0x0002
        /*0012*/ 	.short	0x0010
        /*0014*/ 	.byte	0x00, 0xf0, 0x11, 0x00


	//----- nvinfo : EIATTR_KPARAM_INFO
	.align		4
.L_15:
        /*0018*/ 	.byte	0x04, 0x17
        /*001a*/ 	.short	(.L_17 - .L_16)
.L_16:
        /*001c*/ 	.word	0x00000000
        /*0020*/ 	.short	0x0001
        /*0022*/ 	.short	0x0008
        /*0024*/ 	.byte	0x00, 0xf5, 0x21, 0x00


	//----- nvinfo : EIATTR_KPARAM_INFO
	.align		4
.L_17:
        /*0028*/ 	.byte	0x04, 0x17
        /*002a*/ 	.short	(.L_19 - .L_18)
.L_18:
        /*002c*/ 	.word	0x00000000
        /*0030*/ 	.short	0x0000
        /*0032*/ 	.short	0x0000
        /*0034*/ 	.byte	0x00, 0xf5, 0x21, 0x00


	//----- nvinfo : EIATTR_SPARSE_MMA_MASK
	.align		4
.L_19:
        /*0038*/ 	.byte	0x03, 0x50
        /*003a*/ 	.short	0x0000


	//----- nvinfo : EIATTR_MAXREG_COUNT
	.align		4
        /*003c*/ 	.byte	0x03, 0x1b
        /*003e*/ 	.short	0x00ff


	//----- nvinfo : EIATTR_NUM_BARRIERS
	.align		4
        /*0040*/ 	.byte	0x02, 0x4c
        /*0042*/ 	.byte	0x01
	.zero		1


	//----- nvinfo : EIATTR_MERCURY_ISA_VERSION
	.align		4
        /*0044*/ 	.byte	0x03, 0x5f
        /*0046*/ 	.short	0x0101


	//----- nvinfo : EIATTR_VRC_CTA_INIT_COUNT
	.align		4
        /*0048*/ 	.byte	0x02, 0x4a
	.zero		1
	.zero		1


	//----- nvinfo : EIATTR_EXIT_INSTR_OFFSETS
	.align		4
        /*004c*/ 	.byte	0x04, 0x1c
        /*004e*/ 	.short	(.L_21 - .L_20)


	//   ....[0]....
.L_20:
        /*0050*/ 	.word	0x000001e0


	//   ....[1]....
        /*0054*/ 	.word	0x000002c0


	//----- nvinfo : EIATTR_CBANK_PARAM_SIZE
	.align		4
.L_21:
        /*0058*/ 	.byte	0x03, 0x19
        /*005a*/ 	.short	0x0014


	//----- nvinfo : EIATTR_PARAM_CBANK
	.align		4
        /*005c*/ 	.byte	0x04, 0x0a
        /*005e*/ 	.short	(.L_23 - .L_22)
	.align		4
.L_22:
        /*0060*/ 	.word	index@(.nv.constant0._Z12fast_stencilPiS_i)
        /*0064*/ 	.short	0x0380
        /*0066*/ 	.short	0x0014


	//----- nvinfo : EIATTR_SW_WAR
	.align		4
.L_23:
        /*0068*/ 	.byte	0x04, 0x36
        /*006a*/ 	.short	(.L_25 - .L_24)
.L_24:
        /*006c*/ 	.word	0x00000008
.L_25:


//--------------------- .nv.info._Z11CUDAstencilPiS_ii --------------------------
	.section	.nv.info._Z11CUDAstencilPiS_ii,"",@"SHT_CUDA_INFO"
	.sectionflags	@""
	.align	4


	//----- nvinfo : EIATTR_CUDA_API_VERSION
	.align		4
        /*0000*/ 	.byte	0x04, 0x37
        /*0002*/ 	.short	(.L_27 - .L_26)
.L_26:
        /*0004*/ 	.word	0x00000082


	//----- nvinfo : EIATTR_KPARAM_INFO
	.align		4
.L_27:
        /*0008*/ 	.byte	0x04, 0x17
        /*000a*/ 	.short	(.L_29 - .L_28)
.L_28:
        /*000c*/ 	.word	0x00000000
        /*0010*/ 	.short	0x0003
        /*0012*/ 	.short	0x0014
        /*0014*/ 	.byte	0x00, 0xf0, 0x11, 0x00


	//----- nvinfo : EIATTR_KPARAM_INFO
	.align		4
.L_29:
        /*0018*/ 	.byte	0x04, 0x17
        /*001a*/ 	.short	(.L_31 - .L_30)
.L_30:
        /*001c*/ 	.word	0x00000000
        /*0020*/ 	.short	0x0002
        /*0022*/ 	.short	0x0010
        /*0024*/ 	.byte	0x00, 0xf0, 0x11, 0x00


	//----- nvinfo : EIATTR_KPARAM_INFO
	.align		4
.L_31:
        /*0028*/ 	.byte	0x04, 0x17
        /*002a*/ 	.short	(.L_33 - .L_32)
.L_32:
        /*002c*/ 	.word	0x00000000
        /*0030*/ 	.short	0x0001
        /*0032*/ 	.short	0x0008
        /*0034*/ 	.byte	0x00, 0xf5, 0x21, 0x00


	//----- nvinfo : EIATTR_KPARAM_INFO
	.align		4
.L_33:
        /*0038*/ 	.byte	0x04, 0x17
        /*003a*/ 	.short	(.L_35 - .L_34)
.L_34:
        /*003c*/ 	.word	0x00000000
        /*0040*/ 	.short	0x0000
        /*0042*/ 	.short	0x0000
        /*0044*/ 	.byte	0x00, 0xf5, 0x21, 0x00


	//----- nvinfo : EIATTR_SPARSE_MMA_MASK
	.align		4
.L_35:
        /*0048*/ 	.byte	0x03, 0x50
        /*004a*/ 	.short	0x0000


	//----- nvinfo : EIATTR_MAXREG_COUNT
	.align		4
        /*004c*/ 	.byte	0x03, 0x1b
        /*004e*/ 	.short	0x00ff


	//----- nvinfo : EIATTR_MERCURY_ISA_VERSION
	.align		4
        /*0050*/ 	.byte	0x03, 0x5f
        /*0052*/ 	.short	0x0101


	//----- nvinfo : EIATTR_VRC_CTA_INIT_COUNT
	.align		4
        /*0054*/ 	.byte	0x02, 0x4a
	.zero		1
	.zero		1


	//----- nvinfo : EIATTR_EXIT_INSTR_OFFSETS
	.align		4
        /*0058*/ 	.byte	0x04, 0x1c
        /*005a*/ 	.short	(.L_37 - .L_36)


	//   ....[0]....
.L_36:
        /*005c*/ 	.word	0x00000080


	//   ....[1]....
        /*0060*/ 	.word	0x00000150


	//   ....[2]....
        /*0064*/ 	.word	0x000006e0


	//----- nvinfo : EIATTR_CRS_STACK_SIZE
	.align		4
.L_37:
        /*0068*/ 	.byte	0x04, 0x1e
        /*006a*/ 	.short	(.L_39 - .L_38)
.L_38:
        /*006c*/ 	.word	0x00000000


	//----- nvinfo : EIATTR_CBANK_PARAM_SIZE
	.align		4
.L_39:
        /*0070*/ 	.byte	0x03, 0x19
        /*0072*/ 	.short	0x0018


	//----- nvinfo : EIATTR_PARAM_CBANK
	.align		4
        /*0074*/ 	.byte	0x04, 0x0a
        /*0076*/ 	.short	(.L_41 - .L_40)
	.align		4
.L_40:
        /*0078*/ 	.word	index@(.nv.constant0._Z11CUDAstencilPiS_ii)
        /*007c*/ 	.short	0x0380
        /*007e*/ 	.short	0x0018


	//----- nvinfo : EIATTR_SW_WAR
	.align		4
.L_41:
        /*0080*/ 	.byte	0x04, 0x36
        /*0082*/ 	.short	(.L_43 - .L_42)
.L_42:
        /*0084*/ 	.word	0x00000008
.L_43:


//--------------------- .nv.callgraph             --------------------------
	.section	.nv.callgraph,"",@"SHT_CUDA_CALLGRAPH"
	.align	4
	.sectionentsize	8
	.align		4
        /*0000*/ 	.word	0x00000000
	.align		4
        /*0004*/ 	.word	0xffffffff
	.align		4
        /*0008*/ 	.word	0x00000000
	.align		4
        /*000c*/ 	.word	0xfffffffe
	.align		4
        /*0010*/ 	.word	0x00000000
	.align		4
        /*0014*/ 	.word	0xfffffffd
	.align		4
        /*0018*/ 	.word	0x00000000
	.align		4
        /*001c*/ 	.word	0xfffffffc


//--------------------- .text._Z12fast_stencilPiS_i --------------------------
	.section	.text._Z12fast_stencilPiS_i,"ax",@progbits
	.align	128
        .global         _Z12fast_stencilPiS_i
        .type           _Z12fast_stencilPiS_i,@function
        .size           _Z12fast_stencilPiS_i,(.L_x_7 - _Z12fast_stencilPiS_i)
        .other          _Z12fast_stencilPiS_i,@"STO_CUDA_ENTRY STV_DEFAULT"
_Z12fast_stencilPiS_i:
.text._Z12fast_stencilPiS_i:
[----:B------:R-:W-:Y:S01]  /*0000*/  LDC R1, c[0x0][0x37c] ;  /* 0x0000df00ff017b82 */ /* 0x000fe20000000800 */
[----:B------:R-:W0:Y:S07]  /*0010*/  S2R R8, SR_TID.X ;  /* 0x0000000000087919 */ /* 0x000e2e0000002100 */
[----:B------:R-:W1:Y:S01]  /*0020*/  S2UR UR4, SR_CTAID.X ;  /* 0x00000000000479c3 */ /* 0x000e620000002500 */
[----:B------:R-:W2:Y:S01]  /*0030*/  LDCU UR5, c[0x0][0x390] ;  /* 0x00007200ff0577ac */ /* 0x000ea20008000800 */
[----:B------:R-:W3:Y:S06]  /*0040*/  LDCU.64 UR6, c[0x0][0x358] ;  /* 0x00006b00ff0677ac */ /* 0x000eec0008000a00 */
[----:B------:R-:W1:Y:S01]  /*0050*/  LDC R11, c[0x0][0x360] ;  /* 0x0000d800ff0b7b82 */ /* 0x000e620000000800 */
[----:B0-----:R-:W-:Y:S01]  /*0060*/  ISETP.GT.U32.AND P0, PT, R8, 0x2, PT ;  /* 0x000000020800780c */ /* 0x001fe20003f04070 */
[----:B-1----:R-:W-:-:S04]  /*0070*/  IMAD R0, R11, UR4, R8 ;  /* 0x000000040b007c24 */ /* 0x002fc8000f8e0208 */
[C---:B------:R-:W-:Y:S01]  /*0080*/  IMAD.IADD R9, R0.reuse, 0x1, R11 ;  /* 0x0000000100097824 */ /* 0x040fe200078e020b */
[----:B--2---:R-:W-:-:S04]  /*0090*/  ISETP.GE.AND P1, PT, R0, UR5, PT ;  /* 0x0000000500007c0c */ /* 0x004fc8000bf26270 */
[----:B------:R-:W-:-:S04]  /*00a0*/  ISETP.GT.U32.OR P0, PT, R9, 0xf423f, P0 ;  /* 0x000f423f0900780c */ /* 0x000fc80000704470 */
[----:B------:R-:W-:-:S05]  /*00b0*/  ISETP.LT.OR P0, PT, R0, 0x3, P0 ;  /* 0x000000030000780c */ /* 0x000fca0000701670 */
[----:B------:R-:W0:Y:S08]  /*00c0*/  @!P1 LDC.64 R2, c[0x0][0x380] ;  /* 0x0000e000ff029b82 */ /* 0x000e300000000a00 */
[----:B------:R-:W1:Y:S01]  /*00d0*/  @!P0 LDC.64 R6, c[0x0][0x380] ;  /* 0x0000e000ff068b82 */ /* 0x000e620000000a00 */
[C---:B------:R-:W-:Y:S02]  /*00e0*/  @!P0 VIADD R5, R0.reuse, 0xfffffffd ;  /* 0xfffffffd00058836 */ /* 0x040fe40000000000 */
[----:B0-----:R-:W-:-:S06]  /*00f0*/  @!P1 IMAD.WIDE R2, R0, 0x4, R2 ;  /* 0x0000000400029825 */ /* 0x001fcc00078e0202 */
[----:B---3--:R-:W2:Y:S01]  /*0100*/  @!P1 LDG.E R3, desc[UR6][R2.64] ;  /* 0x0000000602039981 */ /* 0x008ea2000c1e1900 */
[----:B-1----:R-:W-:-:S04]  /*0110*/  @!P0 IMAD.WIDE.U32 R4, R5, 0x4, R6 ;  /* 0x0000000405048825 */ /* 0x002fc800078e0006 */
[----:B------:R-:W-:Y:S02]  /*0120*/  @!P0 IMAD.WIDE.U32 R6, R9, 0x4, R6 ;  /* 0x0000000409068825 */ /* 0x000fe400078e0006 */
[----:B------:R-:W3:Y:S04]  /*0130*/  @!P0 LDG.E R5, desc[UR6][R4.64] ;  /* 0x0000000604058981 */ /* 0x000ee8000c1e1900 */
[----:B------:R-:W4:Y:S01]  /*0140*/  @!P0 LDG.E R6, desc[UR6][R6.64] ;  /* 0x0000000606068981 */ /* 0x000f22000c1e1900 */
[----:B------:R-:W0:Y:S01]  /*0150*/  S2UR UR5, SR_CgaCtaId ;  /* 0x00000000000579c3 */ /* 0x000e220000008800 */
[----:B------:R-:W-:Y:S02]  /*0160*/  UMOV UR4, 0x400 ;  /* 0x0000040000047882 */ /* 0x000fe40000000000 */
[----:B0-----:R-:W-:-:S06]  /*0170*/  ULEA UR4, UR5, UR4, 0x18 ;  /* 0x0000000405047291 */ /* 0x001fcc000f8ec0ff */
[----:B------:R-:W-:-:S05]  /*0180*/  LEA R8, R8, UR4, 0x2 ;  /* 0x0000000408087c11 */ /* 0x000fca000f8e10ff */
[----:B------:R-:W-:Y:S01]  /*0190*/  @!P0 IMAD R9, R11, 0x4, R8 ;  /* 0x000000040b098824 */ /* 0x000fe200078e0208 */
[----:B--2---:R0:W-:Y:S04]  /*01a0*/  @!P1 STS [R8+0xc], R3 ;  /* 0x00000c0308009388 */ /* 0x0041e80000000800 */
[----:B---3--:R0:W-:Y:S04]  /*01b0*/  @!P0 STS [R8], R5 ;  /* 0x0000000508008388 */ /* 0x0081e80000000800 */
[----:B----4-:R0:W-:Y:S01]  /*01c0*/  @!P0 STS [R9+0xc], R6 ;  /* 0x00000c0609008388 */ /* 0x0101e20000000800 */
[----:B------:R-:W-:Y:S06]  /*01d0*/  BAR.SYNC.DEFER_BLOCKING 0x0 ;  /* 0x0000000000007b1d */ /* 0x000fec0000010000 */
[----:B------:R-:W-:Y:S05]  /*01e0*/  @P1 EXIT ;  /* 0x000000000000194d */ /* 0x000fea0003800000 */
[----:B------:R-:W-:Y:S01]  /*01f0*/  LDS R4, [R8] ;  /* 0x0000000008047984 */ /* 0x000fe20000000800 */
[----:B0-----:R-:W0:Y:S03]  /*0200*/  LDC.64 R2, c[0x0][0x388] ;  /* 0x0000e200ff027b82 */ /* 0x001e260000000a00 */
[----:B------:R-:W-:Y:S04]  /*0210*/  LDS R5, [R8+0x4] ;  /* 0x0000040008057984 */ /* 0x000fe80000000800 */
[----:B------:R-:W1:Y:S04]  /*0220*/  LDS R6, [R8+0x8] ;  /* 0x0000080008067984 */ /* 0x000e680000000800 */
[----:B------:R-:W-:Y:S04]  /*0230*/  LDS R7, [R8+0xc] ;  /* 0x00000c0008077984 */ /* 0x000fe80000000800 */
[----:B------:R-:W2:Y:S04]  /*0240*/  LDS R9, [R8+0x10] ;  /* 0x0000100008097984 */ /* 0x000ea80000000800 */
[----:B------:R-:W-:Y:S04]  /*0250*/  LDS R11, [R8+0x14] ;  /* 0x00001400080b7984 */ /* 0x000fe80000000800 */
[----:B------:R-:W3:Y:S01]  /*0260*/  LDS R10, [R8+0x18] ;  /* 0x00001800080a7984 */ /* 0x000ee20000000800 */
[----:B0-----:R-:W-:Y:S01]  /*0270*/  IMAD.WIDE R2, R0, 0x4, R2 ;  /* 0x0000000400027825 */ /* 0x001fe200078e0202 */
[----:B-1----:R-:W-:-:S04]  /*0280*/  IADD3 R4, PT, PT, R6, R5, R4 ;  /* 0x0000000506047210 */ /* 0x002fc80007ffe004 */
[----:B--2---:R-:W-:-:S04]  /*0290*/  IADD3 R4, PT, PT, R9, R7, R4 ;  /* 0x0000000709047210 */ /* 0x004fc80007ffe004 */
[----:B---3--:R-:W-:-:S05]  /*02a0*/  IADD3 R11, PT, PT, R10, R11, R4 ;  /* 0x0000000b0a0b7210 */ /* 0x008fca0007ffe004 */
[----:B------:R-:W-:Y:S01]  /*02b0*/  STG.E desc[UR6][R2.64], R11 ;  /* 0x0000000b02007986 */ /* 0x000fe2000c101906 */
[----:B------:R-:W-:Y:S05]  /*02c0*/  EXIT ;  /* 0x000000000000794d */ /* 0x000fea0003800000 */
.L_x_0:
[----:B------:R-:W-:-:S00]  /*02d0*/  BRA `(.L_x_0) ;  /* 0xfffffffc00fc7947 */ /* 0x000fc0000383ffff */
[----:B------:R-:W-:-:S00]  /*02e0*/  NOP ;  /* 0x0000000000007918 */ /* 0x000fc00000000000 */
        /* <DEDUP_REMOVED lines=9> */
.L_x_7:


//--------------------- .text._Z11CUDAstencilPiS_ii --------------------------
	.section	.text._Z11CUDAstencilPiS_ii,"ax",@progbits
	.align	128
        .global         _Z11CUDAstencilPiS_ii
        .type           _Z11CUDAstencilPiS_ii,@function
        .size           _Z11CUDAstencilPiS_ii,(.L_x_8 - _Z11CUDAstencilPiS_ii)
        .other          _Z11CUDAstencilPiS_ii,@"STO_CUDA_ENTRY STV_DEFAULT"
_Z11CUDAstencilPiS_ii:
.text._Z11CUDAstencilPiS_ii:
[----:B------:R-:W-:Y:S01]  /*0000*/  LDC R1, c[0x0][0x37c] ;  /* 0x0000df00ff017b82 */ /* 0x000fe20000000800 */
[----:B------:R-:W0:Y:S07]  /*0010*/  S2R R7, SR_TID.X ;  /* 0x0000000000077919 */ /* 0x000e2e0000002100 */
[----:B------:R-:W1:Y:S01]  /*0020*/  S2UR UR5, SR_CTAID.X ;  /* 0x00000000000579c3 */ /* 0x000e620000002500 */
[----:B------:R-:W1:Y:S01]  /*0030*/  LDCU UR4, c[0x0][0x360] ;  /* 0x00006c00ff0477ac */ /* 0x000e620008000800 */
[----:B------:R-:W2:Y:S01]  /*0040*/  LDCU UR6, c[0x0][0x390] ;  /* 0x00007200ff0677ac */ /* 0x000ea20008000800 */
[----:B-1----:R-:W-:-:S06]  /*0050*/  UIMAD UR4, UR4, UR5, URZ ;  /* 0x00000005040472a4 */ /* 0x002fcc000f8e02ff */
[----:B0-----:R-:W-:-:S05]  /*0060*/  VIADD R0, R7, UR4 ;  /* 0x0000000407007c36 */ /* 0x001fca0008000000 */
[----:B--2---:R-:W-:-:S13]  /*0070*/  ISETP.GE.AND P0, PT, R0, UR6, PT ;  /* 0x0000000600007c0c */ /* 0x004fda000bf06270 */
[----:B------:R-:W-:Y:S05]  /*0080*/  @P0 EXIT ;  /* 0x000000000000094d */ /* 0x000fea0003800000 */
[----:B------:R-:W0:Y:S02]  /*0090*/  LDC R5, c[0x0][0x394] ;  /* 0x0000e500ff057b82 */ /* 0x000e240000000800 */
[----:B0-----:R-:W-:Y:S01]  /*00a0*/  IADD3 R3, PT, PT, -R5, UR6, RZ ;  /* 0x0000000605037c10 */ /* 0x001fe2000fffe1ff */
[----:B------:R-:W0:Y:S01]  /*00b0*/  LDCU.64 UR6, c[0x0][0x358] ;  /* 0x00006b00ff0677ac */ /* 0x000e220008000a00 */
[C---:B------:R-:W-:Y:S02]  /*00c0*/  ISETP.GE.AND P1, PT, R0.reuse, R5, PT ;  /* 0x000000050000720c */ /* 0x040fe40003f26270 */
[----:B------:R-:W-:-:S13]  /*00d0*/  ISETP.GE.AND P0, PT, R0, R3, PT ;  /* 0x000000030000720c */ /* 0x000fda0003f06270 */
[----:B------:R-:W-:Y:S05]  /*00e0*/  @!P0 BRA P1, `(.L_x_1) ;  /* 0x00000000001c8947 */ /* 0x000fea0000800000 */
[----:B------:R-:W1:Y:S08]  /*00f0*/  LDC.64 R2, c[0x0][0x380] ;  /* 0x0000e000ff027b82 */ /* 0x000e700000000a00 */
[----:B------:R-:W2:Y:S01]  /*0100*/  LDC.64 R4, c[0x0][0x388] ;  /* 0x0000e200ff047b82 */ /* 0x000ea20000000a00 */
[----:B-1----:R-:W-:-:S06]  /*0110*/  IMAD.WIDE R2, R0, 0x4, R2 ;  /* 0x0000000400027825 */ /* 0x002fcc00078e0202 */
[----:B0-----:R-:W3:Y:S01]  /*0120*/  LDG.E R3, desc[UR6][R2.64] ;  /* 0x0000000602037981 */ /* 0x001ee2000c1e1900 */
[----:B--2---:R-:W-:-:S05]  /*0130*/  IMAD.WIDE R4, R0, 0x4, R4 ;  /* 0x0000000400047825 */ /* 0x004fca00078e0204 */
[----:B---3--:R-:W-:Y:S01]  /*0140*/  STG.E desc[UR6][R4.64], R3 ;  /* 0x0000000304007986 */ /* 0x008fe2000c101906 */
[----:B------:R-:W-:Y:S05]  /*0150*/  EXIT ;  /* 0x000000000000794d */ /* 0x000fea0003800000 */
.L_x_1:
[----:B------:R-:W-:Y:S01]  /*0160*/  ISETP.GE.AND P0, PT, R5, RZ, PT ;  /* 0x000000ff0500720c */ /* 0x000fe20003f06270 */
[----:B------:R-:W-:-:S12]  /*0170*/  IMAD.MOV.U32 R6, RZ, RZ, RZ ;  /* 0x000000ffff067224 */ /* 0x000fd800078e00ff */
[----:B------:R-:W-:Y:S05]  /*0180*/  @!P0 BRA `(.L_x_2) ;  /* 0x0000000400488947 */ /* 0x000fea0003800000 */
[----:B------:R-:W1:Y:S01]  /*0190*/  LDC.64 R2, c[0x0][0x380] ;  /* 0x0000e000ff027b82 */ /* 0x000e620000000a00 */
[C---:B------:R-:W-:Y:S01]  /*01a0*/  ISETP.GE.U32.AND P1, PT, R5.reuse, 0x8, PT ;  /* 0x000000080500780c */ /* 0x040fe20003f26070 */
[----:B------:R-:W-:Y:S02]  /*01b0*/  IMAD.SHL.U32 R8, R5, 0x2, RZ ;  /* 0x0000000205087824 */ /* 0x000fe400078e00ff */
[----:B------:R-:W-:Y:S02]  /*01c0*/  IMAD.MOV R9, RZ, RZ, -R5 ;  /* 0x000000ffff097224 */ /* 0x000fe400078e0a05 */
[----:B------:R-:W-:Y:S01]  /*01d0*/  IMAD.MOV.U32 R6, RZ, RZ, RZ ;  /* 0x000000ffff067224 */ /* 0x000fe200078e00ff */
[----:B------:R-:W-:-:S04]  /*01e0*/  LOP3.LUT R4, R8, 0xe, RZ, 0xc0, !PT ;  /* 0x0000000e08047812 */ /* 0x000fc800078ec0ff */
[----:B------:R-:W-:-:S03]  /*01f0*/  ISETP.GE.U32.AND P0, PT, R4, 0x7, PT ;  /* 0x000000070400780c */ /* 0x000fc60003f06070 */
[----:B------:R-:W-:Y:S10]  /*0200*/  @!P1 BRA `(.L_x_3) ;  /* 0x0000000000909947 */ /* 0x000ff40003800000 */
[----:B------:R-:W-:Y:S02]  /*0210*/  VIADD R4, R8, 0x1 ;  /* 0x0000000108047836 */ /* 0x000fe40000000000 */
[----:B------:R-:W-:Y:S02]  /*0220*/  IMAD.IADD R10, R0, 0x1, -R5 ;  /* 0x00000001000a7824 */ /* 0x000fe400078e0a05 */
[----:B------:R-:W-:Y:S01]  /*0230*/  IMAD.MOV.U32 R6, RZ, RZ, RZ ;  /* 0x000000ffff067224 */ /* 0x000fe200078e00ff */
[----:B------:R-:W-:-:S05]  /*0240*/  LOP3.LUT R4, R4, 0xfffffff0, RZ, 0xc0, !PT ;  /* 0xfffffff004047812 */ /* 0x000fca00078ec0ff */
[----:B------:R-:W-:-:S07]  /*0250*/  IMAD.MOV R11, RZ, RZ, -R4 ;  /* 0x000000ffff0b7224 */ /* 0x000fce00078e0a04 */
.L_x_4:
[----:B------:R-:W2:Y:S02]  /*0260*/  LDC.64 R4, c[0x0][0x380] ;  /* 0x0000e000ff047b82 */ /* 0x000ea40000000a00 */
[----:B--2---:R-:W-:-:S05]  /*0270*/  IMAD.WIDE R4, R10, 0x4, R4 ;  /* 0x000000040a047825 */ /* 0x004fca00078e0204 */
[----:B0-----:R-:W2:Y:S04]  /*0280*/  LDG.E R23, desc[UR6][R4.64] ;  /* 0x0000000604177981 */ /* 0x001ea8000c1e1900 */
[----:B------:R-:W2:Y:S04]  /*0290*/  LDG.E R22, desc[UR6][R4.64+0x4] ;  /* 0x0000040604167981 */ /* 0x000ea8000c1e1900 */
[----:B------:R-:W3:Y:S04]  /*02a0*/  LDG.E R25, desc[UR6][R4.64+0x8] ;  /* 0x0000080604197981 */ /* 0x000ee8000c1e1900 */
[----:B------:R-:W3:Y:S04]  /*02b0*/  LDG.E R24, desc[UR6][R4.64+0xc] ;  /* 0x00000c0604187981 */ /* 0x000ee8000c1e1900 */
[----:B------:R-:W4:Y:S04]  /*02c0*/  LDG.E R27, desc[UR6][R4.64+0x10] ;  /* 0x00001006041b7981 */ /* 0x000f28000c1e1900 */
[----:B------:R-:W4:Y:S04]  /*02d0*/  LDG.E R26, desc[UR6][R4.64+0x14] ;  /* 0x00001406041a7981 */ /* 0x000f28000c1e1900 */
[----:B------:R-:W5:Y:S04]  /*02e0*/  LDG.E R20, desc[UR6][R4.64+0x18] ;  /* 0x0000180604147981 */ /* 0x000f68000c1e1900 */
        /* <DEDUP_REMOVED lines=8> */
[----:B------:R-:W5:Y:S01]  /*0370*/  LDG.E R21, desc[UR6][R4.64+0x3c] ;  /* 0x00003c0604157981 */ /* 0x000f62000c1e1900 */
[----:B------:R-:W-:-:S02]  /*0380*/  VIADD R11, R11, 0x10 ;  /* 0x000000100b0b7836 */ /* 0x000fc40000000000 */
[----:B------:R-:W-:Y:S02]  /*0390*/  VIADD R9, R9, 0x10 ;  /* 0x0000001009097836 */ /* 0x000fe40000000000 */
[----:B------:R-:W-:Y:S01]  /*03a0*/  VIADD R10, R10, 0x10 ;  /* 0x000000100a0a7836 */ /* 0x000fe20000000000 */
[----:B------:R-:W-:Y:S02]  /*03b0*/  ISETP.NE.AND P1, PT, R11, RZ, PT ;  /* 0x000000ff0b00720c */ /* 0x000fe40003f25270 */
[----:B--2---:R-:W-:-:S04]  /*03c0*/  IADD3 R22, PT, PT, R22, R23, R6 ;  /* 0x0000001716167210 */ /* 0x004fc80007ffe006 */
[----:B---3--:R-:W-:-:S04]  /*03d0*/  IADD3 R22, PT, PT, R24, R25, R22 ;  /* 0x0000001918167210 */ /* 0x008fc80007ffe016 */
[----:B----4-:R-:W-:-:S04]  /*03e0*/  IADD3 R22, PT, PT, R26, R27, R22 ;  /* 0x0000001b1a167210 */ /* 0x010fc80007ffe016 */
[----:B-----5:R-:W-:-:S04]  /*03f0*/  IADD3 R19, PT, PT, R19, R20, R22 ;  /* 0x0000001413137210 */ /* 0x020fc80007ffe016 */
[----:B------:R-:W-:-:S04]  /*0400*/  IADD3 R17, PT, PT, R17, R18, R19 ;  /* 0x0000001211117210 */ /* 0x000fc80007ffe013 */
[----:B------:R-:W-:-:S04]  /*0410*/  IADD3 R15, PT, PT, R15, R16, R17 ;  /* 0x000000100f0f7210 */ /* 0x000fc80007ffe011 */
[----:B------:R-:W-:-:S04]  /*0420*/  IADD3 R13, PT, PT, R13, R14, R15 ;  /* 0x0000000e0d0d7210 */ /* 0x000fc80007ffe00f */
[----:B------:R-:W-:Y:S01]  /*0430*/  IADD3 R6, PT, PT, R21, R12, R13 ;  /* 0x0000000c15067210 */ /* 0x000fe20007ffe00d */
[----:B------:R-:W-:Y:S06]  /*0440*/  @P1 BRA `(.L_x_4) ;  /* 0xfffffffc00841947 */ /* 0x000fec000383ffff */
.L_x_3:
[----:B------:R-:W-:Y:S01]  /*0450*/  LOP3.LUT R8, R8, 0x6, RZ, 0xc0, !PT ;  /* 0x0000000608087812 */ /* 0x000fe200078ec0ff */
[----:B------:R-:W-:-:S03]  /*0460*/  @P0 IMAD.IADD R11, R0, 0x1, R9 ;  /* 0x00000001000b0824 */ /* 0x000fc600078e0209 */
[----:B------:R-:W-:Y:S01]  /*0470*/  ISETP.GE.U32.AND P1, PT, R8, 0x3, PT ;  /* 0x000000030800780c */ /* 0x000fe20003f26070 */
[----:B-1----:R-:W-:-:S05]  /*0480*/  @P0 IMAD.WIDE R10, R11, 0x4, R2 ;  /* 0x000000040b0a0825 */ /* 0x002fca00078e0202 */
[----:B0-----:R-:W2:Y:S01]  /*0490*/  @P0 LDG.E R13, desc[UR6][R10.64] ;  /* 0x000000060a0d0981 */ /* 0x001ea2000c1e1900 */
[----:B------:R-:W-:-:S03]  /*04a0*/  @P0 VIADD R9, R9, 0x8 ;  /* 0x0000000809090836 */ /* 0x000fc60000000000 */
[----:B------:R-:W2:Y:S04]  /*04b0*/  @P0 LDG.E R8, desc[UR6][R10.64+0x4] ;  /* 0x000004060a080981 */ /* 0x000ea8000c1e1900 */
[----:B------:R-:W3:Y:S01]  /*04c0*/  @P0 LDG.E R15, desc[UR6][R10.64+0x8] ;  /* 0x000008060a0f0981 */ /* 0x000ee2000c1e1900 */
[----:B------:R-:W-:-:S03]  /*04d0*/  @P1 IMAD.IADD R5, R0, 0x1, R9 ;  /* 0x0000000100051824 */ /* 0x000fc600078e0209 */
[----:B------:R-:W3:Y:S01]  /*04e0*/  @P0 LDG.E R12, desc[UR6][R10.64+0xc] ;  /* 0x00000c060a0c0981 */ /* 0x000ee2000c1e1900 */
[----:B------:R-:W-:-:S03]  /*04f0*/  @P1 IMAD.WIDE R4, R5, 0x4, R2 ;  /* 0x0000000405041825 */ /* 0x000fc600078e0202 */
[----:B------:R-:W4:Y:S04]  /*0500*/  @P0 LDG.E R17, desc[UR6][R10.64+0x10] ;  /* 0x000010060a110981 */ /* 0x000f28000c1e1900 */
[----:B------:R-:W4:Y:S04]  /*0510*/  @P0 LDG.E R14, desc[UR6][R10.64+0x14] ;  /* 0x000014060a0e0981 */ /* 0x000f28000c1e1900 */
[----:B------:R-:W5:Y:S04]  /*0520*/  @P0 LDG.E R19, desc[UR6][R10.64+0x18] ;  /* 0x000018060a130981 */ /* 0x000f68000c1e1900 */
[----:B------:R-:W5:Y:S04]  /*0530*/  @P0 LDG.E R16, desc[UR6][R10.64+0x1c] ;  /* 0x00001c060a100981 */ /* 0x000f68000c1e1900 */
[----:B------:R-:W5:Y:S04]  /*0540*/  @P1 LDG.E R21, desc[UR6][R4.64] ;  /* 0x0000000604151981 */ /* 0x000f68000c1e1900 */
[----:B------:R-:W5:Y:S04]  /*0550*/  @P1 LDG.E R18, desc[UR6][R4.64+0x4] ;  /* 0x0000040604121981 */ /* 0x000f68000c1e1900 */
[----:B------:R-:W5:Y:S04]  /*0560*/  @P1 LDG.E R23, desc[UR6][R4.64+0x8] ;  /* 0x0000080604171981 */ /* 0x000f68000c1e1900 */
[----:B------:R-:W5:Y:S01]  /*0570*/  @P1 LDG.E R20, desc[UR6][R4.64+0xc] ;  /* 0x00000c0604141981 */ /* 0x000f62000c1e1900 */
[----:B------:R-:W0:Y:S01]  /*0580*/  LDCU.U16 UR5, c[0x0][0x394] ;  /* 0x00007280ff0577ac */ /* 0x000e220008000400 */
[----:B------:R-:W-:-:S05]  /*0590*/  @P1 VIADD R9, R9, 0x4 ;  /* 0x0000000409091836 */ /* 0x000fca0000000000 */
[----:B------:R-:W-:Y:S01]  /*05a0*/  IADD3 R7, PT, PT, R7, UR4, R9 ;  /* 0x0000000407077c10 */ /* 0x000fe2000fffe009 */
[----:B0-----:R-:W-:-:S04]  /*05b0*/  USHF.L.U32 UR5, UR5, 0x1, URZ ;  /* 0x0000000105057899 */ /* 0x001fc800080006ff */
[----:B------:R-:W-:-:S04]  /*05c0*/  ULOP3.LUT UR5, UR5, 0x2, URZ, 0xe2, !UPT ;  /* 0x0000000205057892 */ /* 0x000fc8000f8ee2ff */
[----:B------:R-:W-:Y:S01]  /*05d0*/  UIADD3 UR5, UPT, UPT, -UR5, URZ, URZ ;  /* 0x000000ff05057290 */ /* 0x000fe2000fffe1ff */
[----:B--2---:R-:W-:-:S04]  /*05e0*/  @P0 IADD3 R8, PT, PT, R8, R13, R6 ;  /* 0x0000000d08080210 */ /* 0x004fc80007ffe006 */
[----:B---3--:R-:W-:-:S04]  /*05f0*/  @P0 IADD3 R8, PT, PT, R12, R15, R8 ;  /* 0x0000000f0c080210 */ /* 0x008fc80007ffe008 */
[----:B----4-:R-:W-:-:S04]  /*0600*/  @P0 IADD3 R8, PT, PT, R14, R17, R8 ;  /* 0x000000110e080210 */ /* 0x010fc80007ffe008 */
[----:B-----5:R-:W-:-:S04]  /*0610*/  @P0 IADD3 R6, PT, PT, R16, R19, R8 ;  /* 0x0000001310060210 */ /* 0x020fc80007ffe008 */
[----:B------:R-:W-:-:S04]  /*0620*/  @P1 IADD3 R18, PT, PT, R18, R21, R6 ;  /* 0x0000001512121210 */ /* 0x000fc80007ffe006 */
[----:B------:R-:W-:-:S07]  /*0630*/  @P1 IADD3 R6, PT, PT, R20, R23, R18 ;  /* 0x0000001714061210 */ /* 0x000fce0007ffe012 */
.L_x_5:
[----:B------:R-:W-:-:S06]  /*0640*/  IMAD.WIDE R4, R7, 0x4, R2 ;  /* 0x0000000407047825 */ /* 0x000fcc00078e0202 */
[----:B------:R-:W2:Y:S01]  /*0650*/  LDG.E R5, desc[UR6][R4.64] ;  /* 0x0000000604057981 */ /* 0x000ea2000c1e1900 */
[----:B------:R-:W-:Y:S01]  /*0660*/  UIADD3 UR5, UPT, UPT, UR5, 0x1, URZ ;  /* 0x0000000105057890 */ /* 0x000fe2000fffe0ff */
[----:B------:R-:W-:-:S03]  /*0670*/  VIADD R7, R7, 0x1 ;  /* 0x0000000107077836 */ /* 0x000fc60000000000 */
[----:B------:R-:W-:Y:S01]  /*0680*/  UISETP.NE.AND UP0, UPT, UR5, 0x1, UPT ;  /* 0x000000010500788c */ /* 0x000fe2000bf05270 */
[----:B--2---:R-:W-:-:S08]  /*0690*/  IMAD.IADD R6, R5, 0x1, R6 ;  /* 0x0000000105067824 */ /* 0x004fd000078e0206 */
[----:B------:R-:W-:Y:S05]  /*06a0*/  BRA.U UP0, `(.L_x_5) ;  /* 0xfffffffd00e47547 */ /* 0x000fea000b83ffff */
.L_x_2:
[----:B------:R-:W1:Y:S02]  /*06b0*/  LDC.64 R2, c[0x0][0x388] ;  /* 0x0000e200ff027b82 */ /* 0x000e640000000a00 */
[----:B-1----:R-:W-:-:S05]  /*06c0*/  IMAD.WIDE R2, R0, 0x4, R2 ;  /* 0x0000000400027825 */ /* 0x002fca00078e0202 */
[----:B0-----:R-:W-:Y:S01]  /*06d0*/  STG.E desc[UR6][R2.64], R6 ;  /* 0x0000000602007986 */ /* 0x001fe2000c101906 */
[----:B------:R-:W-:Y:S05]  /*06e0*/  EXIT ;  /* 0x000000000000794d */ /* 0x000fea0003800000 */
.L_x_6:
        /* <DEDUP_REMOVED lines=9> */
.L_x_8:


//--------------------- .nv.shared._Z12fast_stencilPiS_i --------------------------
	.section	.nv.shared._Z12fast_stencilPiS_i,"aw",@nobits
	.sectionflags	@""
	.align	4
.nv.shared._Z12fast_stencilPiS_i:
	.zero		3096


//--------------------- .nv.shared.reserved.0     --------------------------
	.section	.nv.shared.reserved.0,"aw",@nobits
	.weak		__nv_reservedSMEM_offset_0_alias
	.size		__nv_reservedSMEM_offset_0_alias, 0, 64
	.other		__nv_reservedSMEM_offset_0_alias,@"STO_CUDA_RESERVED_SHARED STV_DEFAULT"
__nv_reservedSMEM_offset_0_alias:
	.zero		0
	.zero		64


//--------------------- .nv.constant0._Z12fast_stencilPiS_i --------------------------
	.section	.nv.constant0._Z12fast_stencilPiS_i,"a",@progbits
	.sectionflags	@""
	.align	4
.nv.constant0._Z12fast_stencilPiS_i:
	.zero		916


//--------------------- .nv.constant0._Z11CUDAstencilPiS_ii --------------------------
	.section	.nv.constant0._Z11CUDAstencilPiS_ii,"a",@progbits
	.sectionflags	@""
	.align	4
.nv.constant0._Z11CUDAstencilPiS_ii:
	.zero		920


//--------------------- SYMBOLS --------------------------

	.type		.nv.reservedSmem.offset0,@object
	.size		.nv.reservedSmem.offset0,0x4
	.type		.nv.reservedSmem.cap,@object
	.size		.nv.reservedSmem.cap,0x4
